	.headerflags	@"EF_CUDA_TEXMODE_UNIFIED EF_CUDA_64BIT_ADDRESS EF_CUDA_ACCELERATORS EF_CUDA_SM90 EF_CUDA_VIRTUAL_SM(EF_CUDA_SM90)"
	.elftype	@"ET_EXEC"


//--------------------- .nv.info                  --------------------------
	.section	.nv.info,"",@"SHT_CUDA_INFO"
	.align	4


	//----- nvinfo : EIATTR_REGCOUNT
	.align		4
        /*0000*/ 	.byte	0x04, 0x2f
        /*0002*/ 	.short	(.L_1 - .L_0)
	.align		4
.L_0:
        /*0004*/ 	.word	index@(triton_poi_fused_convolution_leaky_relu_56)
        /*0008*/ 	.word	0x0000000e


	//----- nvinfo : EIATTR_MIN_STACK_SIZE
	.align		4
.L_1:
        /*000c*/ 	.byte	0x04, 0x12
        /*000e*/ 	.short	(.L_3 - .L_2)
	.align		4
.L_2:
        /*0010*/ 	.word	index@(triton_poi_fused_convolution_leaky_relu_56)
        /*0014*/ 	.word	0x00000000


	//----- nvinfo : EIATTR_FRAME_SIZE
	.align		4
.L_3:
        /*0018*/ 	.byte	0x04, 0x11
        /*001a*/ 	.short	(.L_5 - .L_4)
	.align		4
.L_4:
        /*001c*/ 	.word	index@(triton_poi_fused_convolution_leaky_relu_56)
        /*0020*/ 	.word	0x00000000


	//----- nvinfo : EIATTR_MIN_STACK_SIZE
	.align		4
.L_5:
        /*0024*/ 	.byte	0x04, 0x12
        /*0026*/ 	.short	(.L_7 - .L_6)
	.align		4
.L_6:
        /*0028*/ 	.word	index@(triton_poi_fused_convolution_leaky_relu_56)
        /*002c*/ 	.word	0x00000000
.L_7:


//--------------------- .nv.info.triton_poi_fused_convolution_leaky_relu_56 --------------------------
	.section	.nv.info.triton_poi_fused_convolution_leaky_relu_56,"",@"SHT_CUDA_INFO"
	.sectionflags	@""
	.align	4


	//----- nvinfo : EIATTR_CUDA_API_VERSION
	.align		4
        /*0000*/ 	.byte	0x04, 0x37
        /*0002*/ 	.short	(.L_9 - .L_8)
.L_8:
        /*0004*/ 	.word	0x0000007c


	//----- nvinfo : EIATTR_KPARAM_INFO
	.align		4
.L_9:
        /*0008*/ 	.byte	0x04, 0x17
        /*000a*/ 	.short	(.L_11 - .L_10)
.L_10:
        /*000c*/ 	.word	0x00000000
        /*0010*/ 	.short	0x0002
        /*0012*/ 	.short	0x0010
        /*0014*/ 	.byte	0x00, 0xf0, 0x11, 0x00


	//----- nvinfo : EIATTR_KPARAM_INFO
	.align		4
.L_11:
        /*0018*/ 	.byte	0x04, 0x17
        /*001a*/ 	.short	(.L_13 - .L_12)
.L_12:
        /*001c*/ 	.word	0x00000000
        /*0020*/ 	.short	0x0001
        /*0022*/ 	.short	0x0008
        /*0024*/ 	.byte	0x00, 0xf4, 0x21, 0x00


	//----- nvinfo : EIATTR_KPARAM_INFO
	.align		4
.L_13:
        /*0028*/ 	.byte	0x04, 0x17
        /*002a*/ 	.short	(.L_15 - .L_14)
.L_14:
        /*002c*/ 	.word	0x00000000
        /*0030*/ 	.short	0x0000
        /*0032*/ 	.short	0x0000
        /*0034*/ 	.byte	0x00, 0xf4, 0x21, 0x00


	//----- nvinfo : EIATTR_SPARSE_MMA_MASK
	.align		4
.L_15:
        /*0038*/ 	.byte	0x03, 0x50
        /*003a*/ 	.short	0x0000


	//----- nvinfo : EIATTR_MAXREG_COUNT
	.align		4
        /*003c*/ 	.byte	0x03, 0x1b
        /*003e*/ 	.short	0x00ff


	//----- nvinfo : EIATTR_EXIT_INSTR_OFFSETS
	.align		4
        /*0040*/ 	.byte	0x04, 0x1c
        /*0042*/ 	.short	(.L_17 - .L_16)


	//   ....[0]....
.L_16:
        /*0044*/ 	.word	0x00000280


	//   ....[1]....
        /*0048*/ 	.word	0x000002a0


	//----- nvinfo : EIATTR_REQNTID
	.align		4
.L_17:
        /*004c*/ 	.byte	0x04, 0x10
        /*004e*/ 	.short	(.L_19 - .L_18)
.L_18:
        /*0050*/ 	.word	0x00000080
        /*0054*/ 	.word	0x00000001
        /*0058*/ 	.word	0x00000001


	//----- nvinfo : EIATTR_CBANK_PARAM_SIZE
	.align		4
.L_19:
        /*005c*/ 	.byte	0x03, 0x19
        /*005e*/ 	.short	0x0014


	//----- nvinfo : EIATTR_PARAM_CBANK
	.align		4
        /*0060*/ 	.byte	0x04, 0x0a
        /*0062*/ 	.short	(.L_21 - .L_20)
	.align		4
.L_20:
        /*0064*/ 	.word	index@(.nv.constant0.triton_poi_fused_convolution_leaky_relu_56)
        /*0068*/ 	.short	0x0210
        /*006a*/ 	.short	0x0014


	//----- nvinfo : EIATTR_SW_WAR
	.align		4
.L_21:
        /*006c*/ 	.byte	0x04, 0x36
        /*006e*/ 	.short	(.L_23 - .L_22)
.L_22:
        /*0070*/ 	.word	0x00000008
.L_23:


//--------------------- .nv.callgraph             --------------------------
	.section	.nv.callgraph,"",@"SHT_CUDA_CALLGRAPH"
	.align	4
	.sectionentsize	8
	.align		4
        /*0000*/ 	.word	0x00000000
	.align		4
        /*0004*/ 	.word	0xffffffff
	.align		4
        /*0008*/ 	.word	0x00000000
	.align		4
        /*000c*/ 	.word	0xfffffffe
	.align		4
        /*0010*/ 	.word	0x00000000
	.align		4
        /*0014*/ 	.word	0xfffffffd
	.align		4
        /*0018*/ 	.word	0x00000000
	.align		4
        /*001c*/ 	.word	0xfffffffc


//--------------------- .text.triton_poi_fused_convolution_leaky_relu_56 --------------------------
	.section	.text.triton_poi_fused_convolution_leaky_relu_56,"ax",@progbits
	.align	128
        .global         triton_poi_fused_convolution_leaky_relu_56
        .type           triton_poi_fused_convolution_leaky_relu_56,@function
        .size           triton_poi_fused_convolution_leaky_relu_56,(.L_x_1 - triton_poi_fused_convolution_leaky_relu_56)
        .other          triton_poi_fused_convolution_leaky_relu_56,@"STO_CUDA_ENTRY STV_DEFAULT"
triton_poi_fused_convolution_leaky_relu_56:
.text.triton_poi_fused_convolution_leaky_relu_56:
[----:B------:R-:W0:Y:S02]  /*0000*/  LDC R1, c[0x0][0x28] ;  /* 0x00000a00ff017b82 */ /* 0x000e240000000800 */
[----:B------:R-:W1:Y:S01]  /*0010*/  S2R R0, SR_TID.X ;  /* 0x0000000000007919 */ /* 0x000e620000002100 */
[----:B------:R-:W-:Y:S01]  /*0020*/  HFMA2.MMA R4, -RZ, RZ, 0, 0 ;  /* 0x00000000ff047435 */ /* 0x000fe200000001ff */
[----:B------:R-:W-:Y:S01]  /*0030*/  IMAD.MOV.U32 R2, RZ, RZ, RZ ;  /* 0x000000ffff027224 */ /* 0x000fe200078e00ff */
[----:B------:R-:W2:Y:S01]  /*0040*/  LDC.64 R6, c[0x0][0x218] ;  /* 0x00008600ff067b82 */ /* 0x000ea20000000a00 */
[----:B------:R-:W3:Y:S01]  /*0050*/  S2R R3, SR_CTAID.X ;  /* 0x0000000000037919 */ /* 0x000ee20000002500 */
[----:B------:R-:W-:Y:S01]  /*0060*/  ULDC.64 UR4, c[0x0][0x208] ;  /* 0x0000820000047ab9 */ /* 0x000fe20000000a00 */
[----:B-1----:R-:W-:-:S05]  /*0070*/  IMAD.SHL.U32 R0, R0, 0x2, RZ ;  /* 0x0000000200007824 */ /* 0x002fca00078e00ff */
[----:B------:R-:W-:-:S05]  /*0080*/  LOP3.LUT R0, R0, 0xfe, RZ, 0xc0, !PT ;  /* 0x000000fe00007812 */ /* 0x000fca00078ec0ff */
[----:B---3--:R-:W-:-:S04]  /*0090*/  IMAD R3, R3, 0x100, R0 ;  /* 0x0000010003037824 */ /* 0x008fc800078e0200 */
[C---:B------:R-:W-:Y:S01]  /*00a0*/  IMAD.HI R0, R3.reuse, -0x22983759, R2 ;  /* 0xdd67c8a703007827 */ /* 0x040fe200078e0202 */
[----:B------:R-:W-:Y:S02]  /*00b0*/  IADD3 R5, R3, 0x1, RZ ;  /* 0x0000000103057810 */ /* 0x000fe40007ffe0ff */
[----:B------:R-:W-:Y:S02]  /*00c0*/  ISETP.GE.AND P2, PT, R3, 0x1280, PT ;  /* 0x000012800300780c */ /* 0x000fe40003f46270 */
[----:B------:R-:W-:Y:S01]  /*00d0*/  SHF.R.U32.HI R9, RZ, 0x1f, R0 ;  /* 0x0000001fff097819 */ /* 0x000fe20000011600 */
[----:B------:R-:W-:Y:S02]  /*00e0*/  IMAD.HI R2, R5, -0x22983759, R4 ;  /* 0xdd67c8a705027827 */ /* 0x000fe400078e0204 */
[----:B------:R-:W1:Y:S01]  /*00f0*/  LDC.64 R4, c[0x0][0x210] ;  /* 0x00008400ff047b82 */ /* 0x000e620000000a00 */
[----:B------:R-:W-:Y:S02]  /*0100*/  LEA.HI.SX32 R9, R0, R9, 0x1b ;  /* 0x0000000900097211 */ /* 0x000fe400078fdaff */
[----:B------:R-:W-:-:S02]  /*0110*/  SHF.R.U32.HI R11, RZ, 0x1f, R2 ;  /* 0x0000001fff0b7819 */ /* 0x000fc40000011602 */
[----:B------:R-:W-:Y:S02]  /*0120*/  LEA.HI R0, R9, R9, RZ, 0x5 ;  /* 0x0000000909007211 */ /* 0x000fe400078f28ff */
[----:B------:R-:W-:Y:S02]  /*0130*/  LEA.HI.SX32 R11, R2, R11, 0x1b ;  /* 0x0000000b020b7211 */ /* 0x000fe400078fdaff */
[----:B------:R-:W-:Y:S02]  /*0140*/  LOP3.LUT R0, R0, 0xffffffe0, RZ, 0xc0, !PT ;  /* 0xffffffe000007812 */ /* 0x000fe400078ec0ff */
[----:B------:R-:W-:-:S03]  /*0150*/  LEA.HI R2, R11, R11, RZ, 0x5 ;  /* 0x0000000b0b027211 */ /* 0x000fc600078f28ff */
[----:B------:R-:W-:Y:S01]  /*0160*/  IMAD.IADD R9, R9, 0x1, -R0 ;  /* 0x0000000109097824 */ /* 0x000fe200078e0a00 */
[----:B------:R-:W-:Y:S02]  /*0170*/  LOP3.LUT R2, R2, 0xffffffe0, RZ, 0xc0, !PT ;  /* 0xffffffe002027812 */ /* 0x000fe400078ec0ff */
[----:B------:R-:W-:Y:S01]  /*0180*/  MOV R0, RZ ;  /* 0x000000ff00007202 */ /* 0x000fe20000000f00 */
[----:B--2---:R-:W-:Y:S01]  /*0190*/  IMAD.WIDE R8, R9, 0x4, R6 ;  /* 0x0000000409087825 */ /* 0x004fe200078e0206 */
[----:B------:R-:W-:-:S05]  /*01a0*/  IADD3 R11, R11, -R2, RZ ;  /* 0x800000020b0b7210 */ /* 0x000fca0007ffe0ff */
[----:B------:R-:W-:-:S04]  /*01b0*/  IMAD.WIDE R6, R11, 0x4, R6 ;  /* 0x000000040b067825 */ /* 0x000fc800078e0206 */
[----:B-1----:R-:W-:Y:S01]  /*01c0*/  IMAD.WIDE R4, R3, 0x4, R4 ;  /* 0x0000000403047825 */ /* 0x002fe200078e0204 */
[----:B------:R-:W-:Y:S01]  /*01d0*/  CS2R R2, SRZ ;  /* 0x0000000000027805 */ /* 0x000fe2000001ff00 */
[----:B------:R-:W2:Y:S02]  /*01e0*/  @!P2 LDG.E.EL R0, desc[UR4][R6.64] ;  /* 0x000000040600a981 */ /* 0x000ea4000c2e1900 */
[----:B------:R-:W-:-:S03]  /*01f0*/  IMAD.MOV.U32 R11, RZ, RZ, RZ ;  /* 0x000000ffff0b7224 */ /* 0x000fc600078e00ff */
[----:B------:R-:W2:Y:S04]  /*0200*/  @!P2 LDG.E.64 R2, desc[UR4][R4.64] ;  /* 0x000000040402a981 */ /* 0x000ea8000c1e1b00 */
[----:B------:R-:W3:Y:S01]  /*0210*/  @!P2 LDG.E.EL R11, desc[UR4][R8.64] ;  /* 0x00000004080ba981 */ /* 0x000ee2000c2e1900 */
[----:B--2---:R-:W-:Y:S02]  /*0220*/  FSETP.GT.AND P1, PT, R3, -R0, PT ;  /* 0x800000000300720b */ /* 0x004fe40003f24000 */
[----:B---3--:R-:W-:Y:S01]  /*0230*/  FSETP.GT.AND P0, PT, R2, -R11, PT ;  /* 0x8000000b0200720b */ /* 0x008fe20003f04000 */
[----:B------:R-:W-:Y:S01]  /*0240*/  FADD R2, R11, R2 ;  /* 0x000000020b027221 */ /* 0x000fe20000000000 */
[----:B------:R-:W-:-:S09]  /*0250*/  FADD R3, R0, R3 ;  /* 0x0000000300037221 */ /* 0x000fd20000000000 */
[----:B------:R-:W-:Y:S02]  /*0260*/  @!P1 FMUL R3, R3, 0.10000000149011611938 ;  /* 0x3dcccccd03039820 */ /* 0x000fe40000400000 */
[----:B------:R-:W-:Y:S01]  /*0270*/  @!P0 FMUL R2, R2, 0.10000000149011611938 ;  /* 0x3dcccccd02028820 */ /* 0x000fe20000400000 */
[----:B------:R-:W-:Y:S06]  /*0280*/  @P2 EXIT ;  /* 0x000000000000294d */ /* 0x000fec0003800000 */
[----:B------:R-:W-:Y:S01]  /*0290*/  STG.E.64 desc[UR4][R4.64], R2 ;  /* 0x0000000204007986 */ /* 0x000fe2000c101b04 */
[----:B------:R-:W-:Y:S05]  /*02a0*/  EXIT ;  /* 0x000000000000794d */ /* 0x000fea0003800000 */
.L_x_0:
[----:B------:R-:W-:-:S00]  /*02b0*/  BRA `(.L_x_0) ;  /* 0xfffffffc00fc7947 */ /* 0x000fc0000383ffff */
[----:B------:R-:W-:-:S00]  /*02c0*/  NOP ;  /* 0x0000000000007918 */ /* 0x000fc00000000000 */
        /* <DEDUP_REMOVED lines=11> */
.L_x_1:


//--------------------- .nv.constant0.triton_poi_fused_convolution_leaky_relu_56 --------------------------
	.section	.nv.constant0.triton_poi_fused_convolution_leaky_relu_56,"a",@progbits
	.sectionflags	@""
	.align	4
.nv.constant0.triton_poi_fused_convolution_leaky_relu_56:
	.zero		548
